//
// Generated by NVIDIA NVVM Compiler
//
// Compiler Build ID: CL-36424714
// Cuda compilation tools, release 13.0, V13.0.88
// Based on NVVM 20.0.0
//

.version 9.0
.target sm_100
.address_size 64

	// .globl	_Z5hellov
.extern .func  (.param .b32 func_retval0) vprintf
(
	.param .b64 vprintf_param_0,
	.param .b64 vprintf_param_1
)
;
.global .align 1 .b8 $str[8] = {104, 101, 108, 108, 111, 126, 10};

.visible .entry _Z5hellov()
{
	.reg .b32 	%r<3>;
	.reg .b64 	%rd<3>;

	mov.u64 	%rd1, $str;
	cvta.global.u64 	%rd2, %rd1;
	{ // callseq 0, 0
	.param .b64 param0;
	st.param.b64 	[param0], %rd2;
	.param .b64 param1;
	st.param.b64 	[param1], 0;
	.param .b32 retval0;
	call.uni (retval0), 
	vprintf, 
	(
	param0, 
	param1
	);
	ld.param.b32 	%r1, [retval0];
	} // callseq 0
	ret;

}


// ===== COMPILED SASS (sm_100) =====

	.target	sm_100

	.elftype	@"ET_EXEC"


//--------------------- .note.nv.tkinfo           --------------------------
	.section	.note.nv.tkinfo,"",@"SHT_NOTE"
	.sectionflags	@"SHF_NOTE_NV_TKINFO"
	.tkinfo
        /*0018*/ 	.word	0x00000002
        /*0030*/ 	.string	""
        /*0030*/ 	.string	"ptxas"
        /*0030*/ 	.string	"Cuda compilation tools, release 13.0, V13.0.88"
        /*0030*/ 	.string	"Build cuda_13.0.r13.0/compiler.36424714_0"
        /*0030*/ 	.string	"-arch sm_100 -m 64 "



//--------------------- .note.nv.cuinfo           --------------------------
	.section	.note.nv.cuinfo,"",@"SHT_NOTE"
	.sectionflags	@"SHF_NOTE_NV_CUINFO"
        /*0018*/ 	.short	0x0002
        /*001a*/ 	.short	0x0064
        /*001c*/ 	.short	0x0082
	.zero		2


//--------------------- .nv.info                  --------------------------
	.section	.nv.info,"",@"SHT_CUDA_INFO"
	.align	4


	//----- nvinfo : EIATTR_REGCOUNT
	.align		4
        /*0000*/ 	.byte	0x04, 0x2f
        /*0002*/ 	.short	(.L_2 - .L_1)
	.align		4
.L_1:
        /*0004*/ 	.word	index@(_Z5hellov)
        /*0008*/ 	.word	0x00000018


	//----- nvinfo : EIATTR_FRAME_SIZE
	.align		4
.L_2:
        /*000c*/ 	.byte	0x04, 0x11
        /*000e*/ 	.short	(.L_4 - .L_3)
	.align		4
.L_3:
        /*0010*/ 	.word	index@(_Z5hellov)
        /*0014*/ 	.word	0x00000000


	//----- nvinfo : EIATTR_MIN_STACK_SIZE
	.align		4
.L_4:
        /*0018*/ 	.byte	0x04, 0x12
        /*001a*/ 	.short	(.L_6 - .L_5)
	.align		4
.L_5:
        /*001c*/ 	.word	index@(_Z5hellov)
        /*0020*/ 	.word	0x00000000
.L_6:


//--------------------- .nv.compat                --------------------------
	.section	.nv.compat,"",@"SHT_CUDA_COMPAT_INFO"
	.align	4
        /*0000*/ 	.byte	0x02, 0x09, 0x00, 0x00, 0x02, 0x02, 0x01, 0x00, 0x02, 0x05, 0x05, 0x00, 0x03, 0x07, 0x01, 0x01
        /*0010*/ 	.byte	0x02, 0x03, 0x00, 0x00, 0x02, 0x06, 0x01, 0x00, 0x04, 0x0b, 0x08, 0x00, 0x09, 0x00, 0x00, 0x00
        /*0020*/ 	.byte	0x00, 0x00, 0x00, 0x00


//--------------------- .nv.info._Z5hellov        --------------------------
	.section	.nv.info._Z5hellov,"",@"SHT_CUDA_INFO"
	.sectionflags	@""
	.align	4


	//----- nvinfo : EIATTR_CUDA_API_VERSION
	.align		4
        /*0000*/ 	.byte	0x04, 0x37
        /*0002*/ 	.short	(.L_8 - .L_7)
.L_7:
        /*0004*/ 	.word	0x00000082


	//----- nvinfo : EIATTR_SPARSE_MMA_MASK
	.align		4
.L_8:
        /*0008*/ 	.byte	0x03, 0x50
        /*000a*/ 	.short	0x0000


	//----- nvinfo : EIATTR_MAXREG_COUNT
	.align		4
        /*000c*/ 	.byte	0x03, 0x1b
        /*000e*/ 	.short	0x00ff


	//----- nvinfo : EIATTR_EXTERNS
	.align		4
        /*0010*/ 	.byte	0x04, 0x0f
        /*0012*/ 	.short	(.L_10 - .L_9)


	//   ....[0]....
	.align		4
.L_9:
        /*0014*/ 	.word	index@(vprintf)


	//----- nvinfo : EIATTR_MERCURY_ISA_VERSION
	.align		4
.L_10:
        /*0018*/ 	.byte	0x03, 0x5f
        /*001a*/ 	.short	0x0101


	//----- nvinfo : EIATTR_VRC_CTA_INIT_COUNT
	.align		4
        /*001c*/ 	.byte	0x02, 0x4a
	.zero		1
	.zero		1


	//----- nvinfo : EIATTR_SYSCALL_OFFSETS
	.align		4
        /*0020*/ 	.byte	0x04, 0x46
        /*0022*/ 	.short	(.L_12 - .L_11)


	//   ....[0]....
.L_11:
        /*0024*/ 	.word	0x00000080


	//----- nvinfo : EIATTR_EXIT_INSTR_OFFSETS
	.align		4
.L_12:
        /*0028*/ 	.byte	0x04, 0x1c
        /*002a*/ 	.short	(.L_14 - .L_13)


	//   ....[0]....
.L_13:
        /*002c*/ 	.word	0x00000090


	//----- nvinfo : EIATTR_SW_WAR
	.align		4
.L_14:
        /*0030*/ 	.byte	0x04, 0x36
        /*0032*/ 	.short	(.L_16 - .L_15)
.L_15:
        /*0034*/ 	.word	0x00000008
.L_16:


//--------------------- .nv.callgraph             --------------------------
	.section	.nv.callgraph,"",@"SHT_CUDA_CALLGRAPH"
	.align	4
	.sectionentsize	8
	.align		4
        /*0000*/ 	.word	0x00000000
	.align		4
        /*0004*/ 	.word	0xffffffff
	.align		4
        /*0008*/ 	.word	index@(_Z5hellov)
	.align		4
        /*000c*/ 	.word	index@(vprintf)
	.align		4
        /*0010*/ 	.word	0x00000000
	.align		4
        /*0014*/ 	.word	0xfffffffe
	.align		4
        /*0018*/ 	.word	0x00000000
	.align		4
        /*001c*/ 	.word	0xfffffffd
	.align		4
        /*0020*/ 	.word	0x00000000
	.align		4
        /*0024*/ 	.word	0xfffffffc


//--------------------- .nv.constant4             --------------------------
	.section	.nv.constant4,"a",@progbits
	.align	8
	.align		8
.nv.constant4:
        /*0000*/ 	.dword	vprintf
	.align		8
        /*0008*/ 	.dword	$str


//--------------------- .text._Z5hellov           --------------------------
	.section	.text._Z5hellov,"ax",@progbits
	.align	128
        .global         _Z5hellov
        .type           _Z5hellov,@function
        .size           _Z5hellov,(.L_x_2 - _Z5hellov)
        .other          _Z5hellov,@"STO_CUDA_ENTRY STV_DEFAULT"
_Z5hellov:
.text._Z5hellov:
[----:B------:R-:W0:Y:S01]  /*0000*/  LDC R1, c[0x0][0x37c] ;  /* 0x0000df00ff017b82 */ /* 0x000e220000000800 */
[----:B------:R-:W-:Y:S01]  /*0010*/  MOV R0, 0x0 ;  /* 0x0000000000007802 */ /* 0x000fe20000000f00 */
[----:B------:R-:W1:Y:S01]  /*0020*/  LDCU.64 UR4, c[0x4][0x8] ;  /* 0x01000100ff0477ac */ /* 0x000e620008000a00 */
[----:B------:R-:W-:-:S05]  /*0030*/  CS2R R6, SRZ ;  /* 0x0000000000067805 */ /* 0x000fca000001ff00 */
[----:B------:R2:W3:Y:S01]  /*0040*/  LDC.64 R2, c[0x4][R0] ;  /* 0x0100000000027b82 */ /* 0x0004e20000000a00 */
[----:B-1----:R-:W-:Y:S02]  /*0050*/  IMAD.U32 R4, RZ, RZ, UR4 ;  /* 0x00000004ff047e24 */ /* 0x002fe4000f8e00ff */
[----:B--2---:R-:W-:-:S07]  /*0060*/  IMAD.U32 R5, RZ, RZ, UR5 ;  /* 0x00000005ff057e24 */ /* 0x004fce000f8e00ff */
[----:B------:R-:W-:-:S07]  /*0070*/  LEPC R20, `(.L_x_0) ;  /* 0x000000001014794e */ /* 0x000fce0000000000 */
[----:B0--3--:R-:W-:Y:S05]  /*0080*/  CALL.ABS.NOINC R2 ;  /* 0x0000000002007343 */ /* 0x009fea0003c00000 */
.L_x_0:
[----:B------:R-:W-:Y:S05]  /*0090*/  EXIT ;  /* 0x000000000000794d */ /* 0x000fea0003800000 */
.L_x_1:
[----:B------:R-:W-:-:S00]  /*00a0*/  BRA `(.L_x_1) ;  /* 0xfffffffc00fc7947 */ /* 0x000fc0000383ffff */
[----:B------:R-:W-:-:S00]  /*00b0*/  NOP ;  /* 0x0000000000007918 */ /* 0x000fc00000000000 */
        /* <DEDUP_REMOVED lines=12> */
.L_x_2:


//--------------------- .nv.global.init           --------------------------
	.section	.nv.global.init,"aw",@progbits
.nv.global.init:
	.type		$str,@object
	.size		$str,(.L_0 - $str)
$str:
        /*0000*/ 	.byte	0x68, 0x65, 0x6c, 0x6c, 0x6f, 0x7e, 0x0a, 0x00
.L_0:


//--------------------- .nv.shared.reserved.0     --------------------------
	.section	.nv.shared.reserved.0,"aw",@nobits
	.weak		__nv_reservedSMEM_offset_0_alias
	.size		__nv_reservedSMEM_offset_0_alias, 0, 64
	.other		__nv_reservedSMEM_offset_0_alias,@"STO_CUDA_RESERVED_SHARED STV_DEFAULT"
__nv_reservedSMEM_offset_0_alias:
	.zero		0
	.zero		64


//--------------------- .nv.constant0._Z5hellov   --------------------------
	.section	.nv.constant0._Z5hellov,"a",@progbits
	.sectionflags	@""
	.align	4
.nv.constant0._Z5hellov:
	.zero		896


//--------------------- SYMBOLS --------------------------

	.type		.nv.reservedSmem.offset0,@object
	.size		.nv.reservedSmem.offset0,0x4
	.type		vprintf,@function
